//
// Generated by NVIDIA NVVM Compiler
//
// Compiler Build ID: CL-36424714
// Cuda compilation tools, release 13.0, V13.0.88
// Based on NVVM 20.0.0
//

.version 9.0
.target sm_100
.address_size 64

	// .globl	_Z7mysgemmiiiPKfS0_Pf
// _ZZ7mysgemmiiiPKfS0_PfE2As has been demoted
// _ZZ7mysgemmiiiPKfS0_PfE2Bs has been demoted

.visible .entry _Z7mysgemmiiiPKfS0_Pf(
	.param .u32 _Z7mysgemmiiiPKfS0_Pf_param_0,
	.param .u32 _Z7mysgemmiiiPKfS0_Pf_param_1,
	.param .u32 _Z7mysgemmiiiPKfS0_Pf_param_2,
	.param .u64 .ptr .align 1 _Z7mysgemmiiiPKfS0_Pf_param_3,
	.param .u64 .ptr .align 1 _Z7mysgemmiiiPKfS0_Pf_param_4,
	.param .u64 .ptr .align 1 _Z7mysgemmiiiPKfS0_Pf_param_5
)
{
	.reg .pred 	%p<12>;
	.reg .b32 	%r<45>;
	.reg .b32 	%f<63>;
	.reg .b64 	%rd<13>;
	// demoted variable
	.shared .align 4 .b8 _ZZ7mysgemmiiiPKfS0_PfE2As[1024];
	// demoted variable
	.shared .align 4 .b8 _ZZ7mysgemmiiiPKfS0_PfE2Bs[1024];
	ld.param.u32 	%r23, [_Z7mysgemmiiiPKfS0_Pf_param_0];
	ld.param.u32 	%r24, [_Z7mysgemmiiiPKfS0_Pf_param_1];
	ld.param.u32 	%r25, [_Z7mysgemmiiiPKfS0_Pf_param_2];
	ld.param.u64 	%rd3, [_Z7mysgemmiiiPKfS0_Pf_param_3];
	ld.param.u64 	%rd4, [_Z7mysgemmiiiPKfS0_Pf_param_4];
	ld.param.u64 	%rd5, [_Z7mysgemmiiiPKfS0_Pf_param_5];
	mov.u32 	%r26, %ctaid.y;
	mov.u32 	%r27, %ntid.y;
	mov.u32 	%r42, %tid.y;
	mad.lo.s32 	%r2, %r26, %r27, %r42;
	mov.u32 	%r28, %ctaid.x;
	mov.u32 	%r29, %ntid.x;
	mov.u32 	%r40, %tid.x;
	mad.lo.s32 	%r4, %r28, %r29, %r40;
	setp.lt.s32 	%p1, %r25, -14;
	mov.f32 	%f62, 0f00000000;
	@%p1 bra 	$L__BB0_7;
	add.s32 	%r30, %r25, -1;
	shr.s32 	%r31, %r30, 31;
	shr.u32 	%r32, %r31, 28;
	add.s32 	%r33, %r30, %r32;
	shr.s32 	%r34, %r33, 4;
	neg.s32 	%r44, %r34;
	shl.b32 	%r35, %r42, 6;
	mov.u32 	%r36, _ZZ7mysgemmiiiPKfS0_PfE2As;
	add.s32 	%r5, %r36, %r35;
	shl.b32 	%r37, %r40, 2;
	add.s32 	%r6, %r5, %r37;
	mov.u32 	%r38, _ZZ7mysgemmiiiPKfS0_PfE2Bs;
	add.s32 	%r8, %r38, %r37;
	add.s32 	%r7, %r8, %r35;
	mad.lo.s32 	%r43, %r42, %r24, %r4;
	shl.b32 	%r11, %r24, 4;
	mad.lo.s32 	%r41, %r25, %r2, %r40;
	cvta.to.global.u64 	%rd1, %rd3;
	cvta.to.global.u64 	%rd2, %rd4;
	mov.f32 	%f62, 0f00000000;
$L__BB0_2:
	setp.ge.s32 	%p2, %r2, %r23;
	setp.ge.u32 	%p3, %r40, %r25;
	mov.f32 	%f60, 0f00000000;
	or.pred  	%p4, %p2, %p3;
	@%p4 bra 	$L__BB0_4;
	mul.wide.u32 	%rd6, %r41, 4;
	add.s64 	%rd7, %rd1, %rd6;
	ld.global.f32 	%f60, [%rd7];
$L__BB0_4:
	setp.ge.s32 	%p5, %r4, %r24;
	st.shared.f32 	[%r6], %f60;
	setp.ge.u32 	%p6, %r42, %r25;
	mov.f32 	%f61, 0f00000000;
	or.pred  	%p7, %p5, %p6;
	@%p7 bra 	$L__BB0_6;
	mul.wide.u32 	%rd8, %r43, 4;
	add.s64 	%rd9, %rd2, %rd8;
	ld.global.f32 	%f61, [%rd9];
$L__BB0_6:
	st.shared.f32 	[%r7], %f61;
	bar.sync 	0;
	ld.shared.f32 	%f12, [%r5];
	ld.shared.f32 	%f13, [%r8];
	fma.rn.f32 	%f14, %f12, %f13, %f62;
	ld.shared.f32 	%f15, [%r5+4];
	ld.shared.f32 	%f16, [%r8+64];
	fma.rn.f32 	%f17, %f15, %f16, %f14;
	ld.shared.f32 	%f18, [%r5+8];
	ld.shared.f32 	%f19, [%r8+128];
	fma.rn.f32 	%f20, %f18, %f19, %f17;
	ld.shared.f32 	%f21, [%r5+12];
	ld.shared.f32 	%f22, [%r8+192];
	fma.rn.f32 	%f23, %f21, %f22, %f20;
	ld.shared.f32 	%f24, [%r5+16];
	ld.shared.f32 	%f25, [%r8+256];
	fma.rn.f32 	%f26, %f24, %f25, %f23;
	ld.shared.f32 	%f27, [%r5+20];
	ld.shared.f32 	%f28, [%r8+320];
	fma.rn.f32 	%f29, %f27, %f28, %f26;
	ld.shared.f32 	%f30, [%r5+24];
	ld.shared.f32 	%f31, [%r8+384];
	fma.rn.f32 	%f32, %f30, %f31, %f29;
	ld.shared.f32 	%f33, [%r5+28];
	ld.shared.f32 	%f34, [%r8+448];
	fma.rn.f32 	%f35, %f33, %f34, %f32;
	ld.shared.f32 	%f36, [%r5+32];
	ld.shared.f32 	%f37, [%r8+512];
	fma.rn.f32 	%f38, %f36, %f37, %f35;
	ld.shared.f32 	%f39, [%r5+36];
	ld.shared.f32 	%f40, [%r8+576];
	fma.rn.f32 	%f41, %f39, %f40, %f38;
	ld.shared.f32 	%f42, [%r5+40];
	ld.shared.f32 	%f43, [%r8+640];
	fma.rn.f32 	%f44, %f42, %f43, %f41;
	ld.shared.f32 	%f45, [%r5+44];
	ld.shared.f32 	%f46, [%r8+704];
	fma.rn.f32 	%f47, %f45, %f46, %f44;
	ld.shared.f32 	%f48, [%r5+48];
	ld.shared.f32 	%f49, [%r8+768];
	fma.rn.f32 	%f50, %f48, %f49, %f47;
	ld.shared.f32 	%f51, [%r5+52];
	ld.shared.f32 	%f52, [%r8+832];
	fma.rn.f32 	%f53, %f51, %f52, %f50;
	ld.shared.f32 	%f54, [%r5+56];
	ld.shared.f32 	%f55, [%r8+896];
	fma.rn.f32 	%f56, %f54, %f55, %f53;
	ld.shared.f32 	%f57, [%r5+60];
	ld.shared.f32 	%f58, [%r8+960];
	fma.rn.f32 	%f62, %f57, %f58, %f56;
	bar.sync 	0;
	add.s32 	%r44, %r44, 1;
	add.s32 	%r43, %r43, %r11;
	add.s32 	%r42, %r42, 16;
	add.s32 	%r41, %r41, 16;
	add.s32 	%r40, %r40, 16;
	setp.ne.s32 	%p8, %r44, 1;
	@%p8 bra 	$L__BB0_2;
$L__BB0_7:
	setp.ge.s32 	%p9, %r2, %r23;
	setp.ge.s32 	%p10, %r4, %r24;
	or.pred  	%p11, %p9, %p10;
	@%p11 bra 	$L__BB0_9;
	mad.lo.s32 	%r39, %r24, %r2, %r4;
	cvta.to.global.u64 	%rd10, %rd5;
	mul.wide.s32 	%rd11, %r39, 4;
	add.s64 	%rd12, %rd10, %rd11;
	st.global.f32 	[%rd12], %f62;
$L__BB0_9:
	ret;

}


// ===== COMPILED SASS (sm_100) =====

	.target	sm_100

	.elftype	@"ET_EXEC"


//--------------------- .note.nv.tkinfo           --------------------------
	.section	.note.nv.tkinfo,"",@"SHT_NOTE"
	.sectionflags	@"SHF_NOTE_NV_TKINFO"
	.tkinfo
        /*0018*/ 	.word	0x00000002
        /*0030*/ 	.string	""
        /*0030*/ 	.string	"ptxas"
        /*0030*/ 	.string	"Cuda compilation tools, release 13.0, V13.0.88"
        /*0030*/ 	.string	"Build cuda_13.0.r13.0/compiler.36424714_0"
        /*0030*/ 	.string	"-arch sm_100 -m 64 "



//--------------------- .note.nv.cuinfo           --------------------------
	.section	.note.nv.cuinfo,"",@"SHT_NOTE"
	.sectionflags	@"SHF_NOTE_NV_CUINFO"
        /*0018*/ 	.short	0x0002
        /*001a*/ 	.short	0x0064
        /*001c*/ 	.short	0x0082
	.zero		2


//--------------------- .nv.info                  --------------------------
	.section	.nv.info,"",@"SHT_CUDA_INFO"
	.align	4


	//----- nvinfo : EIATTR_REGCOUNT
	.align		4
        /*0000*/ 	.byte	0x04, 0x2f
        /*0002*/ 	.short	(.L_1 - .L_0)
	.align		4
.L_0:
        /*0004*/ 	.word	index@(_Z7mysgemmiiiPKfS0_Pf)
        /*0008*/ 	.word	0x00000020


	//----- nvinfo : EIATTR_FRAME_SIZE
	.align		4
.L_1:
        /*000c*/ 	.byte	0x04, 0x11
        /*000e*/ 	.short	(.L_3 - .L_2)
	.align		4
.L_2:
        /*0010*/ 	.word	index@(_Z7mysgemmiiiPKfS0_Pf)
        /*0014*/ 	.word	0x00000000


	//----- nvinfo : EIATTR_MIN_STACK_SIZE
	.align		4
.L_3:
        /*0018*/ 	.byte	0x04, 0x12
        /*001a*/ 	.short	(.L_5 - .L_4)
	.align		4
.L_4:
        /*001c*/ 	.word	index@(_Z7mysgemmiiiPKfS0_Pf)
        /*0020*/ 	.word	0x00000000
.L_5:


//--------------------- .nv.compat                --------------------------
	.section	.nv.compat,"",@"SHT_CUDA_COMPAT_INFO"
	.align	4
        /*0000*/ 	.byte	0x02, 0x09, 0x00, 0x00, 0x02, 0x02, 0x01, 0x00, 0x02, 0x05, 0x05, 0x00, 0x03, 0x07, 0x01, 0x01
        /*0010*/ 	.byte	0x02, 0x03, 0x00, 0x00, 0x02, 0x06, 0x01, 0x00, 0x04, 0x0b, 0x08, 0x00, 0x09, 0x00, 0x00, 0x00
        /*0020*/ 	.byte	0x00, 0x00, 0x00, 0x00


//--------------------- .nv.info._Z7mysgemmiiiPKfS0_Pf --------------------------
	.section	.nv.info._Z7mysgemmiiiPKfS0_Pf,"",@"SHT_CUDA_INFO"
	.sectionflags	@""
	.align	4


	//----- nvinfo : EIATTR_CUDA_API_VERSION
	.align		4
        /*0000*/ 	.byte	0x04, 0x37
        /*0002*/ 	.short	(.L_7 - .L_6)
.L_6:
        /*0004*/ 	.word	0x00000082


	//----- nvinfo : EIATTR_KPARAM_INFO
	.align		4
.L_7:
        /*0008*/ 	.byte	0x04, 0x17
        /*000a*/ 	.short	(.L_9 - .L_8)
.L_8:
        /*000c*/ 	.word	0x00000000
        /*0010*/ 	.short	0x0005
        /*0012*/ 	.short	0x0020
        /*0014*/ 	.byte	0x00, 0xf5, 0x21, 0x00


	//----- nvinfo : EIATTR_KPARAM_INFO
	.align		4
.L_9:
        /*0018*/ 	.byte	0x04, 0x17
        /*001a*/ 	.short	(.L_11 - .L_10)
.L_10:
        /*001c*/ 	.word	0x00000000
        /*0020*/ 	.short	0x0004
        /*0022*/ 	.short	0x0018
        /*0024*/ 	.byte	0x00, 0xf5, 0x21, 0x00


	//----- nvinfo : EIATTR_KPARAM_INFO
	.align		4
.L_11:
        /*0028*/ 	.byte	0x04, 0x17
        /*002a*/ 	.short	(.L_13 - .L_12)
.L_12:
        /*002c*/ 	.word	0x00000000
        /*0030*/ 	.short	0x0003
        /*0032*/ 	.short	0x0010
        /*0034*/ 	.byte	0x00, 0xf5, 0x21, 0x00


	//----- nvinfo : EIATTR_KPARAM_INFO
	.align		4
.L_13:
        /*0038*/ 	.byte	0x04, 0x17
        /*003a*/ 	.short	(.L_15 - .L_14)
.L_14:
        /*003c*/ 	.word	0x00000000
        /*0040*/ 	.short	0x0002
        /*0042*/ 	.short	0x0008
        /*0044*/ 	.byte	0x00, 0xf0, 0x11, 0x00


	//----- nvinfo : EIATTR_KPARAM_INFO
	.align		4
.L_15:
        /*0048*/ 	.byte	0x04, 0x17
        /*004a*/ 	.short	(.L_17 - .L_16)
.L_16:
        /*004c*/ 	.word	0x00000000
        /*0050*/ 	.short	0x0001
        /*0052*/ 	.short	0x0004
        /*0054*/ 	.byte	0x00, 0xf0, 0x11, 0x00


	//----- nvinfo : EIATTR_KPARAM_INFO
	.align		4
.L_17:
        /*0058*/ 	.byte	0x04, 0x17
        /*005a*/ 	.short	(.L_19 - .L_18)
.L_18:
        /*005c*/ 	.word	0x00000000
        /*0060*/ 	.short	0x0000
        /*0062*/ 	.short	0x0000
        /*0064*/ 	.byte	0x00, 0xf0, 0x11, 0x00


	//----- nvinfo : EIATTR_SPARSE_MMA_MASK
	.align		4
.L_19:
        /*0068*/ 	.byte	0x03, 0x50
        /*006a*/ 	.short	0x0000


	//----- nvinfo : EIATTR_MAXREG_COUNT
	.align		4
        /*006c*/ 	.byte	0x03, 0x1b
        /*006e*/ 	.short	0x00ff


	//----- nvinfo : EIATTR_NUM_BARRIERS
	.align		4
        /*0070*/ 	.byte	0x02, 0x4c
        /*0072*/ 	.byte	0x01
	.zero		1


	//----- nvinfo : EIATTR_MERCURY_ISA_VERSION
	.align		4
        /*0074*/ 	.byte	0x03, 0x5f
        /*0076*/ 	.short	0x0101


	//----- nvinfo : EIATTR_VRC_CTA_INIT_COUNT
	.align		4
        /*0078*/ 	.byte	0x02, 0x4a
	.zero		1
	.zero		1


	//----- nvinfo : EIATTR_EXIT_INSTR_OFFSETS
	.align		4
        /*007c*/ 	.byte	0x04, 0x1c
        /*007e*/ 	.short	(.L_21 - .L_20)


	//   ....[0]....
.L_20:
        /*0080*/ 	.word	0x00000610


	//   ....[1]....
        /*0084*/ 	.word	0x00000660


	//----- nvinfo : EIATTR_CBANK_PARAM_SIZE
	.align		4
.L_21:
        /*0088*/ 	.byte	0x03, 0x19
        /*008a*/ 	.short	0x0028


	//----- nvinfo : EIATTR_PARAM_CBANK
	.align		4
        /*008c*/ 	.byte	0x04, 0x0a
        /*008e*/ 	.short	(.L_23 - .L_22)
	.align		4
.L_22:
        /*0090*/ 	.word	index@(.nv.constant0._Z7mysgemmiiiPKfS0_Pf)
        /*0094*/ 	.short	0x0380
        /*0096*/ 	.short	0x0028


	//----- nvinfo : EIATTR_SW_WAR
	.align		4
.L_23:
        /*0098*/ 	.byte	0x04, 0x36
        /*009a*/ 	.short	(.L_25 - .L_24)
.L_24:
        /*009c*/ 	.word	0x00000008
.L_25:


//--------------------- .nv.callgraph             --------------------------
	.section	.nv.callgraph,"",@"SHT_CUDA_CALLGRAPH"
	.align	4
	.sectionentsize	8
	.align		4
        /*0000*/ 	.word	0x00000000
	.align		4
        /*0004*/ 	.word	0xffffffff
	.align		4
        /*0008*/ 	.word	0x00000000
	.align		4
        /*000c*/ 	.word	0xfffffffe
	.align		4
        /*0010*/ 	.word	0x00000000
	.align		4
        /*0014*/ 	.word	0xfffffffd
	.align		4
        /*0018*/ 	.word	0x00000000
	.align		4
        /*001c*/ 	.word	0xfffffffc


//--------------------- .text._Z7mysgemmiiiPKfS0_Pf --------------------------
	.section	.text._Z7mysgemmiiiPKfS0_Pf,"ax",@progbits
	.align	128
        .global         _Z7mysgemmiiiPKfS0_Pf
        .type           _Z7mysgemmiiiPKfS0_Pf,@function
        .size           _Z7mysgemmiiiPKfS0_Pf,(.L_x_3 - _Z7mysgemmiiiPKfS0_Pf)
        .other          _Z7mysgemmiiiPKfS0_Pf,@"STO_CUDA_ENTRY STV_DEFAULT"
_Z7mysgemmiiiPKfS0_Pf:
.text._Z7mysgemmiiiPKfS0_Pf:
[----:B------:R-:W-:Y:S01]  /*0000*/  LDC R1, c[0x0][0x37c] ;  /* 0x0000df00ff017b82 */ /* 0x000fe20000000800 */
[----:B------:R-:W0:Y:S01]  /*0010*/  S2R R0, SR_TID.Y ;  /* 0x0000000000007919 */ /* 0x000e220000002200 */
[----:B------:R-:W1:Y:S06]  /*0020*/  LDCU UR9, c[0x0][0x388] ;  /* 0x00007100ff0977ac */ /* 0x000e6c0008000800 */
[----:B------:R-:W0:Y:S01]  /*0030*/  LDC R2, c[0x0][0x364] ;  /* 0x0000d900ff027b82 */ /* 0x000e220000000800 */
[----:B------:R-:W-:Y:S01]  /*0040*/  HFMA2 R21, -RZ, RZ, 0, 0 ;  /* 0x00000000ff157431 */ /* 0x000fe200000001ff */
[----:B------:R-:W2:Y:S01]  /*0050*/  S2R R13, SR_TID.X ;  /* 0x00000000000d7919 */ /* 0x000ea20000002100 */
[----:B------:R-:W3:Y:S05]  /*0060*/  LDCU.64 UR10, c[0x0][0x358] ;  /* 0x00006b00ff0a77ac */ /* 0x000eea0008000a00 */
[----:B------:R-:W0:Y:S08]  /*0070*/  S2UR UR4, SR_CTAID.Y ;  /* 0x00000000000479c3 */ /* 0x000e300000002600 */
[----:B------:R-:W2:Y:S01]  /*0080*/  S2UR UR5, SR_CTAID.X ;  /* 0x00000000000579c3 */ /* 0x000ea20000002500 */
[----:B-1----:R-:W-:-:S07]  /*0090*/  UISETP.GE.AND UP0, UPT, UR9, -0xe, UPT ;  /* 0xfffffff20900788c */ /* 0x002fce000bf06270 */
[----:B------:R-:W2:Y:S01]  /*00a0*/  LDC R3, c[0x0][0x360] ;  /* 0x0000d800ff037b82 */ /* 0x000ea20000000800 */
[----:B0-----:R-:W-:Y:S02]  /*00b0*/  IMAD R2, R2, UR4, R0 ;  /* 0x0000000402027c24 */ /* 0x001fe4000f8e0200 */
[----:B--2---:R-:W-:Y:S01]  /*00c0*/  IMAD R3, R3, UR5, R13 ;  /* 0x0000000503037c24 */ /* 0x004fe2000f8e020d */
[----:B---3--:R-:W-:Y:S06]  /*00d0*/  BRA.U !UP0, `(.L_x_0) ;  /* 0x0000000508407547 */ /* 0x008fec000b800000 */
[----:B------:R-:W0:Y:S01]  /*00e0*/  S2UR UR7, SR_CgaCtaId ;  /* 0x00000000000779c3 */ /* 0x000e220000008800 */
[----:B------:R-:W1:Y:S01]  /*00f0*/  LDCU UR12, c[0x0][0x384] ;  /* 0x00007080ff0c77ac */ /* 0x000e620008000800 */
[----:B------:R-:W-:Y:S01]  /*0100*/  MOV R21, RZ ;  /* 0x000000ff00157202 */ /* 0x000fe20000000f00 */
[----:B------:R-:W-:Y:S01]  /*0110*/  IMAD R14, R2, UR9, R13 ;  /* 0x00000009020e7c24 */ /* 0x000fe2000f8e020d */
[----:B------:R-:W-:Y:S01]  /*0120*/  UMOV UR6, 0x400 ;  /* 0x0000040000067882 */ /* 0x000fe20000000000 */
[----:B------:R-:W-:-:S03]  /*0130*/  UIADD3 UR4, UPT, UPT, UR9, -0x1, URZ ;  /* 0xffffffff09047890 */ /* 0x000fc6000fffe0ff */
[----:B------:R-:W2:Y:S01]  /*0140*/  LDC R12, c[0x0][0x384] ;  /* 0x0000e100ff0c7b82 */ /* 0x000ea20000000800 */
[----:B------:R-:W3:Y:S01]  /*0150*/  LDCU UR14, c[0x0][0x388] ;  /* 0x00007100ff0e77ac */ /* 0x000ee20008000800 */
[----:B------:R-:W-:Y:S01]  /*0160*/  USHF.R.S32.HI UR5, URZ, 0x1f, UR4 ;  /* 0x0000001fff057899 */ /* 0x000fe20008011404 */
[----:B------:R-:W4:Y:S03]  /*0170*/  LDCU UR13, c[0x0][0x380] ;  /* 0x00007000ff0d77ac */ /* 0x000f260008000800 */
[----:B------:R-:W-:Y:S01]  /*0180*/  ULEA.HI UR5, UR5, UR4, URZ, 0x4 ;  /* 0x0000000405057291 */ /* 0x000fe2000f8f20ff */
[----:B-1----:R-:W-:-:S03]  /*0190*/  IMAD R19, R0, UR12, R3 ;  /* 0x0000000c00137c24 */ /* 0x002fc6000f8e0203 */
[----:B------:R-:W-:Y:S02]  /*01a0*/  USHF.R.S32.HI UR5, URZ, 0x4, UR5 ;  /* 0x00000004ff057899 */ /* 0x000fe40008011405 */
[----:B0-----:R-:W-:Y:S02]  /*01b0*/  ULEA UR8, UR7, UR6, 0x18 ;  /* 0x0000000607087291 */ /* 0x001fe4000f8ec0ff */
[----:B------:R-:W-:Y:S02]  /*01c0*/  UIADD3 UR6, UPT, UPT, UR6, 0x400, URZ ;  /* 0x0000040006067890 */ /* 0x000fe4000fffe0ff */
[----:B------:R-:W-:Y:S02]  /*01d0*/  UIADD3 UR5, UPT, UPT, -UR5, URZ, URZ ;  /* 0x000000ff05057290 */ /* 0x000fe4000fffe1ff */
[----:B------:R-:W-:Y:S01]  /*01e0*/  ULEA UR6, UR7, UR6, 0x18 ;  /* 0x0000000607067291 */ /* 0x000fe2000f8ec0ff */
[----:B------:R-:W-:-:S04]  /*01f0*/  LEA R16, R0, UR8, 0x6 ;  /* 0x0000000800107c11 */ /* 0x000fc8000f8e30ff */
[C---:B------:R-:W-:Y:S02]  /*0200*/  LEA R18, R13.reuse, R16, 0x2 ;  /* 0x000000100d127211 */ /* 0x040fe400078e10ff */
[----:B------:R-:W-:-:S04]  /*0210*/  LEA R15, R13, UR6, 0x2 ;  /* 0x000000060d0f7c11 */ /* 0x000fc8000f8e10ff */
[----:B---34-:R-:W-:-:S07]  /*0220*/  LEA R17, R0, R15, 0x6 ;  /* 0x0000000f00117211 */ /* 0x018fce00078e30ff */
.L_x_1:
[----:B------:R-:W-:Y:S01]  /*0230*/  ISETP.GE.U32.AND P1, PT, R13, UR14, PT ;  /* 0x0000000e0d007c0c */ /* 0x000fe2000bf26070 */
[----:B------:R-:W-:Y:S01]  /*0240*/  HFMA2 R22, -RZ, RZ, 0, 0 ;  /* 0x00000000ff167431 */ /* 0x000fe200000001ff */
[----:B------:R-:W-:Y:S02]  /*0250*/  ISETP.GE.U32.AND P0, PT, R0, UR14, PT ;  /* 0x0000000e00007c0c */ /* 0x000fe4000bf06070 */
[----:B------:R-:W-:Y:S02]  /*0260*/  ISETP.GE.OR P1, PT, R2, UR13, P1 ;  /* 0x0000000d02007c0c */ /* 0x000fe40008f26670 */
[----:B--2---:R-:W-:Y:S02]  /*0270*/  ISETP.GE.OR P0, PT, R3, R12, P0 ;  /* 0x0000000c0300720c */ /* 0x004fe40000706670 */
[----:B------:R-:W-:-:S09]  /*0280*/  MOV R29, RZ ;  /* 0x000000ff001d7202 */ /* 0x000fd20000000f00 */
[----:B------:R-:W0:Y:S08]  /*0290*/  @!P1 LDC.64 R6, c[0x0][0x390] ;  /* 0x0000e400ff069b82 */ /* 0x000e300000000a00 */
[----:B------:R-:W1:Y:S01]  /*02a0*/  @!P0 LDC.64 R4, c[0x0][0x398] ;  /* 0x0000e600ff048b82 */ /* 0x000e620000000a00 */
[----:B0-----:R-:W-:-:S05]  /*02b0*/  @!P1 IMAD.WIDE.U32 R6, R14, 0x4, R6 ;  /* 0x000000040e069825 */ /* 0x001fca00078e0006 */
[----:B------:R-:W2:Y:S01]  /*02c0*/  @!P1 LDG.E R29, desc[UR10][R6.64] ;  /* 0x0000000a061d9981 */ /* 0x000ea2000c1e1900 */
[----:B-1----:R-:W-:-:S05]  /*02d0*/  @!P0 IMAD.WIDE.U32 R24, R19, 0x4, R4 ;  /* 0x0000000413188825 */ /* 0x002fca00078e0004 */
[----:B------:R-:W3:Y:S01]  /*02e0*/  @!P0 LDG.E R22, desc[UR10][R24.64] ;  /* 0x0000000a18168981 */ /* 0x000ee2000c1e1900 */
[----:B------:R-:W-:-:S04]  /*02f0*/  UIADD3 UR5, UPT, UPT, UR5, 0x1, URZ ;  /* 0x0000000105057890 */ /* 0x000fc8000fffe0ff */
[----:B------:R-:W-:Y:S01]  /*0300*/  UISETP.NE.AND UP0, UPT, UR5, 0x1, UPT ;  /* 0x000000010500788c */ /* 0x000fe2000bf05270 */
[----:B------:R-:W-:Y:S02]  /*0310*/  IADD3 R0, PT, PT, R0, 0x10, RZ ;  /* 0x0000001000007810 */ /* 0x000fe40007ffe0ff */
[----:B------:R-:W-:Y:S02]  /*0320*/  IADD3 R13, PT, PT, R13, 0x10, RZ ;  /* 0x000000100d0d7810 */ /* 0x000fe40007ffe0ff */
[----:B------:R-:W-:Y:S02]  /*0330*/  IADD3 R14, PT, PT, R14, 0x10, RZ ;  /* 0x000000100e0e7810 */ /* 0x000fe40007ffe0ff */
[----:B------:R-:W-:Y:S01]  /*0340*/  LEA R19, R12, R19, 0x4 ;  /* 0x000000130c137211 */ /* 0x000fe200078e20ff */
[----:B--2---:R-:W-:Y:S04]  /*0350*/  STS [R18], R29 ;  /* 0x0000001d12007388 */ /* 0x004fe80000000800 */
[----:B---3--:R-:W-:Y:S01]  /*0360*/  STS [R17], R22 ;  /* 0x0000001611007388 */ /* 0x008fe20000000800 */
[----:B------:R-:W-:Y:S06]  /*0370*/  BAR.SYNC.DEFER_BLOCKING 0x0 ;  /* 0x0000000000007b1d */ /* 0x000fec0000010000 */
[----:B------:R-:W-:Y:S04]  /*0380*/  LDS R28, [R15] ;  /* 0x000000000f1c7984 */ /* 0x000fe80000000800 */
[----:B------:R-:W0:Y:S04]  /*0390*/  LDS.128 R8, [R16] ;  /* 0x0000000010087984 */ /* 0x000e280000000c00 */
[----:B------:R-:W1:Y:S04]  /*03a0*/  LDS R29, [R15+0x40] ;  /* 0x000040000f1d7984 */ /* 0x000e680000000800 */
[----:B------:R-:W2:Y:S04]  /*03b0*/  LDS R27, [R15+0x80] ;  /* 0x000080000f1b7984 */ /* 0x000ea80000000800 */
[----:B------:R-:W3:Y:S04]  /*03c0*/  LDS R26, [R15+0xc0] ;  /* 0x0000c0000f1a7984 */ /* 0x000ee80000000800 */
[----:B------:R-:W-:Y:S04]  /*03d0*/  LDS R23, [R15+0x100] ;  /* 0x000100000f177984 */ /* 0x000fe80000000800 */
[----:B------:R-:W4:Y:S04]  /*03e0*/  LDS.128 R4, [R16+0x10] ;  /* 0x0000100010047984 */ /* 0x000f280000000c00 */
[----:B------:R-:W5:Y:S04]  /*03f0*/  LDS R20, [R15+0x140] ;  /* 0x000140000f147984 */ /* 0x000f680000000800 */
[----:B------:R-:W5:Y:S04]  /*0400*/  LDS R25, [R15+0x180] ;  /* 0x000180000f197984 */ /* 0x000f680000000800 */
[----:B------:R-:W5:Y:S04]  /*0410*/  LDS R22, [R15+0x1c0] ;  /* 0x0001c0000f167984 */ /* 0x000f680000000800 */
[----:B------:R-:W-:Y:S01]  /*0420*/  LDS R24, [R15+0x240] ;  /* 0x000240000f187984 */ /* 0x000fe20000000800 */
[----:B0-----:R-:W-:-:S03]  /*0430*/  FFMA R8, R8, R28, R21 ;  /* 0x0000001c08087223 */ /* 0x001fc60000000015 */
[----:B------:R-:W-:Y:S01]  /*0440*/  LDS R21, [R15+0x200] ;  /* 0x000200000f157984 */ /* 0x000fe20000000800 */
[----:B-1----:R-:W-:-:S04]  /*0450*/  FFMA R8, R29, R9, R8 ;  /* 0x000000091d087223 */ /* 0x002fc80000000008 */
[----:B--2---:R-:W-:-:S04]  /*0460*/  FFMA R27, R27, R10, R8 ;  /* 0x0000000a1b1b7223 */ /* 0x004fc80000000008 */
[----:B---3--:R-:W-:Y:S02]  /*0470*/  FFMA R27, R26, R11, R27 ;  /* 0x0000000b1a1b7223 */ /* 0x008fe4000000001b */
[----:B------:R-:W0:Y:S02]  /*0480*/  LDS.128 R8, [R16+0x20] ;  /* 0x0000200010087984 */ /* 0x000e240000000c00 */
[----:B----4-:R-:W-:-:S04]  /*0490*/  FFMA R23, R4, R23, R27 ;  /* 0x0000001704177223 */ /* 0x010fc8000000001b */
[----:B-----5:R-:W-:Y:S02]  /*04a0*/  FFMA R20, R20, R5, R23 ;  /* 0x0000000514147223 */ /* 0x020fe40000000017 */
[----:B------:R-:W1:Y:S02]  /*04b0*/  LDS R23, [R15+0x280] ;  /* 0x000280000f177984 */ /* 0x000e640000000800 */
[----:B------:R-:W-:Y:S02]  /*04c0*/  FFMA R25, R25, R6, R20 ;  /* 0x0000000619197223 */ /* 0x000fe40000000014 */
[----:B------:R-:W2:Y:S02]  /*04d0*/  LDS R20, [R15+0x2c0] ;  /* 0x0002c0000f147984 */ /* 0x000ea40000000800 */
[----:B------:R-:W-:Y:S02]  /*04e0*/  FFMA R27, R22, R7, R25 ;  /* 0x00000007161b7223 */ /* 0x000fe40000000019 */
[----:B------:R-:W-:Y:S04]  /*04f0*/  LDS R25, [R15+0x300] ;  /* 0x000300000f197984 */ /* 0x000fe80000000800 */
[----:B------:R-:W3:Y:S04]  /*0500*/  LDS.128 R4, [R16+0x30] ;  /* 0x0000300010047984 */ /* 0x000ee80000000c00 */
[----:B------:R-:W4:Y:S01]  /*0510*/  LDS R22, [R15+0x340] ;  /* 0x000340000f167984 */ /* 0x000f220000000800 */
[----:B0-----:R-:W-:-:S03]  /*0520*/  FFMA R27, R8, R21, R27 ;  /* 0x00000015081b7223 */ /* 0x001fc6000000001b */
[----:B------:R-:W0:Y:S04]  /*0530*/  LDS R21, [R15+0x380] ;  /* 0x000380000f157984 */ /* 0x000e280000000800 */
[----:B------:R-:W5:Y:S01]  /*0540*/  LDS R8, [R15+0x3c0] ;  /* 0x0003c0000f087984 */ /* 0x000f620000000800 */
[----:B------:R-:W-:-:S04]  /*0550*/  FFMA R24, R24, R9, R27 ;  /* 0x0000000918187223 */ /* 0x000fc8000000001b */
[----:B-1----:R-:W-:-:S04]  /*0560*/  FFMA R23, R23, R10, R24 ;  /* 0x0000000a17177223 */ /* 0x002fc80000000018 */
[----:B--2---:R-:W-:-:S04]  /*0570*/  FFMA R11, R20, R11, R23 ;  /* 0x0000000b140b7223 */ /* 0x004fc80000000017 */
[----:B---3--:R-:W-:-:S04]  /*0580*/  FFMA R11, R4, R25, R11 ;  /* 0x00000019040b7223 */ /* 0x008fc8000000000b */
[----:B----4-:R-:W-:-:S04]  /*0590*/  FFMA R22, R22, R5, R11 ;  /* 0x0000000516167223 */ /* 0x010fc8000000000b */
[----:B0-----:R-:W-:-:S04]  /*05a0*/  FFMA R21, R21, R6, R22 ;  /* 0x0000000615157223 */ /* 0x001fc80000000016 */
[----:B-----5:R-:W-:Y:S01]  /*05b0*/  FFMA R21, R8, R7, R21 ;  /* 0x0000000708157223 */ /* 0x020fe20000000015 */
[----:B------:R-:W-:Y:S06]  /*05c0*/  BAR.SYNC.DEFER_BLOCKING 0x0 ;  /* 0x0000000000007b1d */ /* 0x000fec0000010000 */
[----:B------:R-:W-:Y:S05]  /*05d0*/  BRA.U UP0, `(.L_x_1) ;  /* 0xfffffffd00147547 */ /* 0x000fea000b83ffff */
.L_x_0:
[----:B------:R-:W0:Y:S02]  /*05e0*/  LDCU.64 UR4, c[0x0][0x380] ;  /* 0x00007000ff0477ac */ /* 0x000e240008000a00 */
[----:B0-----:R-:W-:-:S04]  /*05f0*/  ISETP.GE.AND P0, PT, R3, UR5, PT ;  /* 0x0000000503007c0c */ /* 0x001fc8000bf06270 */
[----:B------:R-:W-:-:S13]  /*0600*/  ISETP.GE.OR P0, PT, R2, UR4, P0 ;  /* 0x0000000402007c0c */ /* 0x000fda0008706670 */
[----:B------:R-:W-:Y:S05]  /*0610*/  @P0 EXIT ;  /* 0x000000000000094d */ /* 0x000fea0003800000 */
[----:B------:R-:W0:Y:S01]  /*0620*/  LDC.64 R4, c[0x0][0x3a0] ;  /* 0x0000e800ff047b82 */ /* 0x000e220000000a00 */
[----:B------:R-:W-:-:S04]  /*0630*/  IMAD R3, R2, UR5, R3 ;  /* 0x0000000502037c24 */ /* 0x000fc8000f8e0203 */
[----:B0-----:R-:W-:-:S05]  /*0640*/  IMAD.WIDE R2, R3, 0x4, R4 ;  /* 0x0000000403027825 */ /* 0x001fca00078e0204 */
[----:B------:R-:W-:Y:S01]  /*0650*/  STG.E desc[UR10][R2.64], R21 ;  /* 0x0000001502007986 */ /* 0x000fe2000c10190a */
[----:B------:R-:W-:Y:S05]  /*0660*/  EXIT ;  /* 0x000000000000794d */ /* 0x000fea0003800000 */
.L_x_2:
[----:B------:R-:W-:-:S00]  /*0670*/  BRA `(.L_x_2) ;  /* 0xfffffffc00fc7947 */ /* 0x000fc0000383ffff */
[----:B------:R-:W-:-:S00]  /*0680*/  NOP ;  /* 0x0000000000007918 */ /* 0x000fc00000000000 */
[----:B------:R-:W-:-:S00]  /*0690*/  NOP ;  /* 0x0000000000007918 */ /* 0x000fc00000000000 */
[----:B------:R-:W-:-:S00]  /*06a0*/  NOP ;  /* 0x0000000000007918 */ /* 0x000fc00000000000 */
[----:B------:R-:W-:-:S00]  /*06b0*/  NOP ;  /* 0x0000000000007918 */ /* 0x000fc00000000000 */
[----:B------:R-:W-:-:S00]  /*06c0*/  NOP ;  /* 0x0000000000007918 */ /* 0x000fc00000000000 */
[----:B------:R-:W-:-:S00]  /*06d0*/  NOP ;  /* 0x0000000000007918 */ /* 0x000fc00000000000 */
[----:B------:R-:W-:-:S00]  /*06e0*/  NOP ;  /* 0x0000000000007918 */ /* 0x000fc00000000000 */
[----:B------:R-:W-:-:S00]  /*06f0*/  NOP ;  /* 0x0000000000007918 */ /* 0x000fc00000000000 */
.L_x_3:


//--------------------- .nv.shared._Z7mysgemmiiiPKfS0_Pf --------------------------
	.section	.nv.shared._Z7mysgemmiiiPKfS0_Pf,"aw",@nobits
	.sectionflags	@""
	.align	4
.nv.shared._Z7mysgemmiiiPKfS0_Pf:
	.zero		3072


//--------------------- .nv.shared.reserved.0     --------------------------
	.section	.nv.shared.reserved.0,"aw",@nobits
	.weak		__nv_reservedSMEM_offset_0_alias
	.size		__nv_reservedSMEM_offset_0_alias, 0, 64
	.other		__nv_reservedSMEM_offset_0_alias,@"STO_CUDA_RESERVED_SHARED STV_DEFAULT"
__nv_reservedSMEM_offset_0_alias:
	.zero		0
	.zero		64


//--------------------- .nv.constant0._Z7mysgemmiiiPKfS0_Pf --------------------------
	.section	.nv.constant0._Z7mysgemmiiiPKfS0_Pf,"a",@progbits
	.sectionflags	@""
	.align	4
.nv.constant0._Z7mysgemmiiiPKfS0_Pf:
	.zero		936


//--------------------- SYMBOLS --------------------------

	.type		.nv.reservedSmem.offset0,@object
	.size		.nv.reservedSmem.offset0,0x4
	.type		.nv.reservedSmem.cap,@object
	.size		.nv.reservedSmem.cap,0x4
